	.headerflags	@"EF_CUDA_TEXMODE_UNIFIED EF_CUDA_64BIT_ADDRESS EF_CUDA_ACCELERATORS EF_CUDA_SM90 EF_CUDA_VIRTUAL_SM(EF_CUDA_SM90)"
	.elftype	@"ET_EXEC"


//--------------------- .nv.info                  --------------------------
	.section	.nv.info,"",@"SHT_CUDA_INFO"
	.align	4


	//----- nvinfo : EIATTR_REGCOUNT
	.align		4
        /*0000*/ 	.byte	0x04, 0x2f
        /*0002*/ 	.short	(.L_1 - .L_0)
	.align		4
.L_0:
        /*0004*/ 	.word	index@(triton_poi_fused_convolution_leaky_relu_13)
        /*0008*/ 	.word	0x0000000c


	//----- nvinfo : EIATTR_MIN_STACK_SIZE
	.align		4
.L_1:
        /*000c*/ 	.byte	0x04, 0x12
        /*000e*/ 	.short	(.L_3 - .L_2)
	.align		4
.L_2:
        /*0010*/ 	.word	index@(triton_poi_fused_convolution_leaky_relu_13)
        /*0014*/ 	.word	0x00000000


	//----- nvinfo : EIATTR_FRAME_SIZE
	.align		4
.L_3:
        /*0018*/ 	.byte	0x04, 0x11
        /*001a*/ 	.short	(.L_5 - .L_4)
	.align		4
.L_4:
        /*001c*/ 	.word	index@(triton_poi_fused_convolution_leaky_relu_13)
        /*0020*/ 	.word	0x00000000


	//----- nvinfo : EIATTR_MIN_STACK_SIZE
	.align		4
.L_5:
        /*0024*/ 	.byte	0x04, 0x12
        /*0026*/ 	.short	(.L_7 - .L_6)
	.align		4
.L_6:
        /*0028*/ 	.word	index@(triton_poi_fused_convolution_leaky_relu_13)
        /*002c*/ 	.word	0x00000000
.L_7:


//--------------------- .nv.info.triton_poi_fused_convolution_leaky_relu_13 --------------------------
	.section	.nv.info.triton_poi_fused_convolution_leaky_relu_13,"",@"SHT_CUDA_INFO"
	.sectionflags	@""
	.align	4


	//----- nvinfo : EIATTR_CUDA_API_VERSION
	.align		4
        /*0000*/ 	.byte	0x04, 0x37
        /*0002*/ 	.short	(.L_9 - .L_8)
.L_8:
        /*0004*/ 	.word	0x0000007c


	//----- nvinfo : EIATTR_KPARAM_INFO
	.align		4
.L_9:
        /*0008*/ 	.byte	0x04, 0x17
        /*000a*/ 	.short	(.L_11 - .L_10)
.L_10:
        /*000c*/ 	.word	0x00000000
        /*0010*/ 	.short	0x0002
        /*0012*/ 	.short	0x0010
        /*0014*/ 	.byte	0x00, 0xf0, 0x11, 0x00


	//----- nvinfo : EIATTR_KPARAM_INFO
	.align		4
.L_11:
        /*0018*/ 	.byte	0x04, 0x17
        /*001a*/ 	.short	(.L_13 - .L_12)
.L_12:
        /*001c*/ 	.word	0x00000000
        /*0020*/ 	.short	0x0001
        /*0022*/ 	.short	0x0008
        /*0024*/ 	.byte	0x00, 0xf4, 0x21, 0x00


	//----- nvinfo : EIATTR_KPARAM_INFO
	.align		4
.L_13:
        /*0028*/ 	.byte	0x04, 0x17
        /*002a*/ 	.short	(.L_15 - .L_14)
.L_14:
        /*002c*/ 	.word	0x00000000
        /*0030*/ 	.short	0x0000
        /*0032*/ 	.short	0x0000
        /*0034*/ 	.byte	0x00, 0xf4, 0x21, 0x00


	//----- nvinfo : EIATTR_SPARSE_MMA_MASK
	.align		4
.L_15:
        /*0038*/ 	.byte	0x03, 0x50
        /*003a*/ 	.short	0x0000


	//----- nvinfo : EIATTR_MAXREG_COUNT
	.align		4
        /*003c*/ 	.byte	0x03, 0x1b
        /*003e*/ 	.short	0x00ff


	//----- nvinfo : EIATTR_EXIT_INSTR_OFFSETS
	.align		4
        /*0040*/ 	.byte	0x04, 0x1c
        /*0042*/ 	.short	(.L_17 - .L_16)


	//   ....[0]....
.L_16:
        /*0044*/ 	.word	0x000001a0


	//   ....[1]....
        /*0048*/ 	.word	0x000001c0


	//----- nvinfo : EIATTR_REQNTID
	.align		4
.L_17:
        /*004c*/ 	.byte	0x04, 0x10
        /*004e*/ 	.short	(.L_19 - .L_18)
.L_18:
        /*0050*/ 	.word	0x00000080
        /*0054*/ 	.word	0x00000001
        /*0058*/ 	.word	0x00000001


	//----- nvinfo : EIATTR_CBANK_PARAM_SIZE
	.align		4
.L_19:
        /*005c*/ 	.byte	0x03, 0x19
        /*005e*/ 	.short	0x0014


	//----- nvinfo : EIATTR_PARAM_CBANK
	.align		4
        /*0060*/ 	.byte	0x04, 0x0a
        /*0062*/ 	.short	(.L_21 - .L_20)
	.align		4
.L_20:
        /*0064*/ 	.word	index@(.nv.constant0.triton_poi_fused_convolution_leaky_relu_13)
        /*0068*/ 	.short	0x0210
        /*006a*/ 	.short	0x0014


	//----- nvinfo : EIATTR_SW_WAR
	.align		4
.L_21:
        /*006c*/ 	.byte	0x04, 0x36
        /*006e*/ 	.short	(.L_23 - .L_22)
.L_22:
        /*0070*/ 	.word	0x00000008
.L_23:


//--------------------- .nv.callgraph             --------------------------
	.section	.nv.callgraph,"",@"SHT_CUDA_CALLGRAPH"
	.align	4
	.sectionentsize	8
	.align		4
        /*0000*/ 	.word	0x00000000
	.align		4
        /*0004*/ 	.word	0xffffffff
	.align		4
        /*0008*/ 	.word	0x00000000
	.align		4
        /*000c*/ 	.word	0xfffffffe
	.align		4
        /*0010*/ 	.word	0x00000000
	.align		4
        /*0014*/ 	.word	0xfffffffd
	.align		4
        /*0018*/ 	.word	0x00000000
	.align		4
        /*001c*/ 	.word	0xfffffffc


//--------------------- .text.triton_poi_fused_convolution_leaky_relu_13 --------------------------
	.section	.text.triton_poi_fused_convolution_leaky_relu_13,"ax",@progbits
	.align	128
        .global         triton_poi_fused_convolution_leaky_relu_13
        .type           triton_poi_fused_convolution_leaky_relu_13,@function
        .size           triton_poi_fused_convolution_leaky_relu_13,(.L_x_1 - triton_poi_fused_convolution_leaky_relu_13)
        .other          triton_poi_fused_convolution_leaky_relu_13,@"STO_CUDA_ENTRY STV_DEFAULT"
triton_poi_fused_convolution_leaky_relu_13:
.text.triton_poi_fused_convolution_leaky_relu_13:
[----:B------:R-:W0:Y:S02]  /*0000*/  LDC R1, c[0x0][0x28] ;  /* 0x00000a00ff017b82 */ /* 0x000e240000000800 */
[----:B------:R-:W1:Y:S01]  /*0010*/  S2R R0, SR_TID.X ;  /* 0x0000000000007919 */ /* 0x000e620000002100 */
[----:B------:R-:W2:Y:S01]  /*0020*/  LDC.64 R4, c[0x0][0x218] ;  /* 0x00008600ff047b82 */ /* 0x000ea20000000a00 */
[----:B------:R-:W-:Y:S01]  /*0030*/  ULDC.64 UR4, c[0x0][0x208] ;  /* 0x0000820000047ab9 */ /* 0x000fe20000000a00 */
[----:B------:R-:W3:Y:S01]  /*0040*/  S2R R7, SR_CTAID.X ;  /* 0x0000000000077919 */ /* 0x000ee20000002500 */
[----:B-1----:R-:W-:Y:S02]  /*0050*/  LOP3.LUT R0, R0, 0x7f, RZ, 0xc0, !PT ;  /* 0x0000007f00007812 */ /* 0x002fe400078ec0ff */
[----:B---3--:R-:W-:-:S03]  /*0060*/  SHF.R.S32.HI R2, RZ, 0x18, R7 ;  /* 0x00000018ff027819 */ /* 0x008fc60000011407 */
[----:B------:R-:W-:Y:S01]  /*0070*/  IMAD R7, R7, 0x80, R0 ;  /* 0x0000008007077824 */ /* 0x000fe200078e0200 */
[----:B------:R-:W-:Y:S02]  /*0080*/  SGXT R0, R2, 0x1 ;  /* 0x000000010200781a */ /* 0x000fe40000000200 */
[----:B------:R-:W1:Y:S02]  /*0090*/  LDC.64 R2, c[0x0][0x210] ;  /* 0x00008400ff027b82 */ /* 0x000e640000000a00 */
[----:B------:R-:W-:Y:S02]  /*00a0*/  ISETP.GE.AND P1, PT, R7, 0x400, PT ;  /* 0x000004000700780c */ /* 0x000fe40003f26270 */
[----:B------:R-:W-:-:S04]  /*00b0*/  LEA.HI R0, R0, R7, RZ, 0x2 ;  /* 0x0000000700007211 */ /* 0x000fc800078f10ff */
[--C-:B------:R-:W-:Y:S02]  /*00c0*/  SHF.R.S32.HI R6, RZ, 0x2, R0.reuse ;  /* 0x00000002ff067819 */ /* 0x100fe40000011400 */
[----:B------:R-:W-:Y:S01]  /*00d0*/  SHF.R.S32.HI R9, RZ, 0x1f, R0 ;  /* 0x0000001fff097819 */ /* 0x000fe20000011400 */
[----:B------:R-:W-:-:S03]  /*00e0*/  IMAD.MOV.U32 R0, RZ, RZ, RZ ;  /* 0x000000ffff007224 */ /* 0x000fc600078e00ff */
[----:B------:R-:W-:-:S04]  /*00f0*/  LEA.HI R9, R9, R6, RZ, 0x6 ;  /* 0x0000000609097211 */ /* 0x000fc800078f30ff */
[----:B------:R-:W-:-:S05]  /*0100*/  LOP3.LUT R9, R9, 0xffffffc0, RZ, 0xc0, !PT ;  /* 0xffffffc009097812 */ /* 0x000fca00078ec0ff */
[----:B------:R-:W-:Y:S02]  /*0110*/  IMAD.IADD R9, R6, 0x1, -R9 ;  /* 0x0000000106097824 */ /* 0x000fe400078e0a09 */
[----:B-1----:R-:W-:-:S04]  /*0120*/  IMAD.WIDE R2, R7, 0x4, R2 ;  /* 0x0000000407027825 */ /* 0x002fc800078e0202 */
[----:B------:R-:W-:Y:S01]  /*0130*/  IMAD.MOV.U32 R7, RZ, RZ, RZ ;  /* 0x000000ffff077224 */ /* 0x000fe200078e00ff */
[----:B------:R-:W3:Y:S01]  /*0140*/  @!P1 LDG.E R0, desc[UR4][R2.64] ;  /* 0x0000000402009981 */ /* 0x000ee2000c1e1900 */
[----:B--2---:R-:W-:-:S05]  /*0150*/  IMAD.WIDE R4, R9, 0x4, R4 ;  /* 0x0000000409047825 */ /* 0x004fca00078e0204 */
[----:B------:R-:W3:Y:S02]  /*0160*/  @!P1 LDG.E.EL R7, desc[UR4][R4.64] ;  /* 0x0000000404079981 */ /* 0x000ee4000c2e1900 */
[----:B---3--:R-:W-:Y:S01]  /*0170*/  FSETP.GT.AND P0, PT, R0, -R7, PT ;  /* 0x800000070000720b */ /* 0x008fe20003f04000 */
[----:B------:R-:W-:-:S12]  /*0180*/  FADD R7, R7, R0 ;  /* 0x0000000007077221 */ /* 0x000fd80000000000 */
[----:B------:R-:W-:Y:S01]  /*0190*/  @!P0 FMUL R7, R7, 0.10000000149011611938 ;  /* 0x3dcccccd07078820 */ /* 0x000fe20000400000 */
[----:B------:R-:W-:Y:S06]  /*01a0*/  @P1 EXIT ;  /* 0x000000000000194d */ /* 0x000fec0003800000 */
[----:B------:R-:W-:Y:S01]  /*01b0*/  STG.E desc[UR4][R2.64], R7 ;  /* 0x0000000702007986 */ /* 0x000fe2000c101904 */
[----:B------:R-:W-:Y:S05]  /*01c0*/  EXIT ;  /* 0x000000000000794d */ /* 0x000fea0003800000 */
.L_x_0:
[----:B------:R-:W-:-:S00]  /*01d0*/  BRA `(.L_x_0) ;  /* 0xfffffffc00fc7947 */ /* 0x000fc0000383ffff */
[----:B------:R-:W-:-:S00]  /*01e0*/  NOP ;  /* 0x0000000000007918 */ /* 0x000fc00000000000 */
        /* <DEDUP_REMOVED lines=9> */
.L_x_1:


//--------------------- .nv.constant0.triton_poi_fused_convolution_leaky_relu_13 --------------------------
	.section	.nv.constant0.triton_poi_fused_convolution_leaky_relu_13,"a",@progbits
	.sectionflags	@""
	.align	4
.nv.constant0.triton_poi_fused_convolution_leaky_relu_13:
	.zero		548
